//
// Generated by NVIDIA NVVM Compiler
//
// Compiler Build ID: CL-36424714
// Cuda compilation tools, release 13.0, V13.0.88
// Based on NVVM 20.0.0
//

.version 9.0
.target sm_100
.address_size 64

	// .globl	default_function_kernel_1

.visible .entry default_function_kernel_1(
	.param .u64 .ptr .align 1 default_function_kernel_1_param_0,
	.param .u64 .ptr .align 1 default_function_kernel_1_param_1
)
.maxntid 64
{
	.reg .pred 	%p<16>;
	.reg .b32 	%r<28>;
	.reg .b32 	%f<47>;
	.reg .b64 	%rd<9>;

	ld.param.u64 	%rd1, [default_function_kernel_1_param_0];
	ld.param.u64 	%rd2, [default_function_kernel_1_param_1];
	mov.u32 	%r1, %ctaid.x;
	shl.b32 	%r14, %r1, 3;
	mov.u32 	%r2, %tid.x;
	shr.u32 	%r15, %r2, 3;
	or.b32  	%r16, %r14, %r15;
	setp.gt.u32 	%p1, %r16, 8;
	@%p1 bra 	$L__BB0_14;
	cvta.to.global.u64 	%rd3, %rd2;
	shl.b32 	%r17, %r1, 6;
	or.b32  	%r3, %r17, %r2;
	mul.wide.u32 	%rd4, %r3, 4;
	add.s64 	%rd5, %rd3, %rd4;
	ld.global.nc.f32 	%f20, [%rd5];
	cos.approx.f32 	%f1, %f20;
	abs.f32 	%f2, %f20;
	abs.f32 	%f46, %f1;
	setp.lt.f32 	%p2, %f46, %f2;
	@%p2 bra 	$L__BB0_13;
	mul.f32 	%f4, %f2, 0f4B000000;
	setp.gtu.f32 	%p3, %f46, %f4;
	@%p3 bra 	$L__BB0_9;
	div.approx.f32 	%f21, %f46, %f2;
	cvt.rzi.f32.f32 	%f44, %f21;
	neg.f32 	%f6, %f2;
	fma.rn.f32 	%f7, %f6, %f44, %f46;
	mov.b32 	%r4, %f7;
	mov.b32 	%r18, %f2;
	setp.lt.u32 	%p4, %r4, %r18;
	@%p4 bra 	$L__BB0_8;
	setp.lt.u32 	%p5, %r4, -2147483647;
	@%p5 bra 	$L__BB0_6;
	add.f32 	%f26, %f44, 0fBF800000;
	setp.lt.f32 	%p8, %f7, %f6;
	add.f32 	%f27, %f26, 0fBF800000;
	selp.f32 	%f44, %f27, %f26, %p8;
	bra.uni 	$L__BB0_8;
$L__BB0_6:
	add.f32 	%f44, %f44, 0f3F800000;
	add.f32 	%f22, %f2, %f2;
	setp.ltu.f32 	%p6, %f7, %f22;
	@%p6 bra 	$L__BB0_8;
	add.f32 	%f23, %f44, 0f3F800000;
	fma.rn.f32 	%f24, %f2, 0fC0400000, %f7;
	setp.ge.f32 	%p7, %f24, 0f00000000;
	add.f32 	%f25, %f23, 0f3F800000;
	selp.f32 	%f44, %f25, %f23, %p7;
$L__BB0_8:
	fma.rn.f32 	%f46, %f6, %f44, %f46;
	bra.uni 	$L__BB0_13;
$L__BB0_9:
	mov.b32 	%r5, %f46;
	mov.b32 	%r19, %f4;
	and.b32  	%r6, %r19, -8388608;
	and.b32  	%r20, %r5, 8388607;
	or.b32  	%r26, %r20, 1065353216;
	and.b32  	%r21, %r19, 8388607;
	or.b32  	%r8, %r21, 1065353216;
	mov.b32 	%f45, %r26;
	sub.s32 	%r22, %r5, %r6;
	add.s32 	%r23, %r22, 192937984;
	and.b32  	%r27, %r23, -8388608;
	setp.eq.s32 	%p9, %r27, 0;
	@%p9 bra 	$L__BB0_12;
	mov.b32 	%f28, %r8;
	rcp.approx.ftz.f32 	%f14, %f28;
	neg.f32 	%f15, %f28;
$L__BB0_11:
	min.u32 	%r24, %r27, 192937984;
	add.s32 	%r25, %r26, %r24;
	mov.b32 	%f29, %r25;
	mul.f32 	%f30, %f14, %f29;
	fma.rn.f32 	%f31, %f15, %f30, %f29;
	fma.rn.f32 	%f32, %f31, %f14, %f30;
	fma.rn.f32 	%f33, %f15, %f32, %f29;
	fma.rz.f32 	%f34, %f33, %f14, %f32;
	cvt.rzi.f32.f32 	%f35, %f34;
	fma.rn.f32 	%f45, %f15, %f35, %f29;
	sub.s32 	%r27, %r27, %r24;
	mov.b32 	%r26, %f45;
	setp.ne.s32 	%p10, %r27, 0;
	setp.ne.s32 	%p11, %r26, 0;
	and.pred  	%p12, %p10, %p11;
	@%p12 bra 	$L__BB0_11;
$L__BB0_12:
	mov.b32 	%f37, %r6;
	setp.leu.f32 	%p13, %f2, 0f00000000;
	setp.gt.u32 	%p14, %r5, 2139095039;
	selp.f32 	%f38, 0f7FFFFFFF, %f37, %p14;
	selp.f32 	%f39, 0f7FFFFFFF, %f38, %p13;
	mul.f32 	%f40, %f45, 0f34000000;
	mul.f32 	%f46, %f39, %f40;
$L__BB0_13:
	abs.f32 	%f41, %f46;
	setp.nan.f32 	%p15, %f41, %f41;
	copysign.f32 	%f42, %f1, %f46;
	selp.f32 	%f43, %f46, %f42, %p15;
	cvta.to.global.u64 	%rd6, %rd1;
	add.s64 	%rd8, %rd6, %rd4;
	st.global.f32 	[%rd8], %f43;
$L__BB0_14:
	ret;

}
	// .globl	default_function_kernel_2
.visible .entry default_function_kernel_2(
	.param .u64 .ptr .align 1 default_function_kernel_2_param_0,
	.param .u64 .ptr .align 1 default_function_kernel_2_param_1
)
.maxntid 32
{
	.reg .pred 	%p<8>;
	.reg .b32 	%r<14>;
	.reg .b32 	%f<38>;
	.reg .b64 	%rd<9>;

	ld.param.u64 	%rd1, [default_function_kernel_2_param_0];
	ld.param.u64 	%rd2, [default_function_kernel_2_param_1];
	mov.u32 	%r1, %ctaid.x;
	shl.b32 	%r5, %r1, 2;
	mov.u32 	%r2, %tid.x;
	shr.u32 	%r6, %r2, 3;
	or.b32  	%r7, %r5, %r6;
	setp.gt.u32 	%p1, %r7, 8;
	@%p1 bra 	$L__BB1_4;
	cvta.to.global.u64 	%rd3, %rd2;
	shl.b32 	%r8, %r1, 5;
	or.b32  	%r3, %r8, %r2;
	mul.wide.u32 	%rd4, %r3, 4;
	add.s64 	%rd5, %rd3, %rd4;
	ld.global.nc.f32 	%f1, [%rd5];
	abs.f32 	%f2, %f1;
	fma.rn.f32 	%f7, %f1, %f1, 0f3F800000;
	rsqrt.approx.ftz.f32 	%f8, %f7;
	fma.rn.f32 	%f9, %f7, %f8, 0f3F800000;
	rcp.approx.ftz.f32 	%f10, %f9;
	mul.f32 	%f11, %f2, %f10;
	fma.rn.f32 	%f12, %f2, %f11, %f2;
	setp.gt.f32 	%p2, %f2, 0f4B000000;
	selp.f32 	%f3, %f2, %f12, %p2;
	mov.f32 	%f13, 0f3F800000;
	add.rz.f32 	%f14, %f3, %f13;
	mov.b32 	%r9, %f14;
	add.s32 	%r10, %r9, -1061158912;
	and.b32  	%r11, %r10, -8388608;
	mov.b32 	%r4, %f3;
	sub.s32 	%r12, %r4, %r11;
	mov.b32 	%f15, %r12;
	sub.s32 	%r13, 1082130432, %r11;
	mov.b32 	%f16, %r13;
	fma.rn.f32 	%f17, %f16, 0f3E800000, 0fBF800000;
	add.f32 	%f18, %f17, %f15;
	cvt.rn.f32.s32 	%f19, %r11;
	mul.f32 	%f20, %f19, 0f34000000;
	fma.rn.f32 	%f21, %f18, 0fBD39BF78, 0f3DD80012;
	fma.rn.f32 	%f22, %f21, %f18, 0fBE0778E0;
	fma.rn.f32 	%f23, %f22, %f18, 0f3E146475;
	fma.rn.f32 	%f24, %f23, %f18, 0fBE2A68DD;
	fma.rn.f32 	%f25, %f24, %f18, 0f3E4CAF9E;
	fma.rn.f32 	%f26, %f25, %f18, 0fBE800042;
	fma.rn.f32 	%f27, %f26, %f18, 0f3EAAAAE6;
	fma.rn.f32 	%f28, %f27, %f18, 0fBF000000;
	mul.f32 	%f29, %f18, %f28;
	fma.rn.f32 	%f30, %f29, %f18, %f18;
	fma.rn.f32 	%f37, %f20, 0f3F317218, %f30;
	setp.lt.u32 	%p3, %r4, 2139095040;
	@%p3 bra 	$L__BB1_3;
	setp.gt.s32 	%p4, %r4, -1082130432;
	fma.rn.f32 	%f31, %f3, 0f7F800000, 0f7F800000;
	selp.f32 	%f32, %f31, %f37, %p4;
	setp.eq.f32 	%p5, %f3, 0f00000000;
	selp.f32 	%f37, 0f80000000, %f32, %p5;
$L__BB1_3:
	setp.gt.f32 	%p6, %f2, 0f4B000000;
	add.f32 	%f33, %f37, 0f3F317218;
	selp.f32 	%f34, %f33, %f37, %p6;
	setp.num.f32 	%p7, %f2, %f2;
	copysign.f32 	%f35, %f1, %f34;
	selp.f32 	%f36, %f35, %f34, %p7;
	cvta.to.global.u64 	%rd6, %rd1;
	add.s64 	%rd8, %rd6, %rd4;
	st.global.f32 	[%rd8], %f36;
$L__BB1_4:
	ret;

}
	// .globl	default_function_kernel
.visible .entry default_function_kernel(
	.param .u64 .ptr .align 1 default_function_kernel_param_0,
	.param .u64 .ptr .align 1 default_function_kernel_param_1
)
.maxntid 32
{
	.reg .pred 	%p<2>;
	.reg .b32 	%r<8>;
	.reg .b32 	%f<4>;
	.reg .b64 	%rd<8>;

	ld.param.u64 	%rd1, [default_function_kernel_param_0];
	ld.param.u64 	%rd2, [default_function_kernel_param_1];
	mov.u32 	%r1, %ctaid.x;
	shl.b32 	%r3, %r1, 2;
	mov.u32 	%r2, %tid.x;
	shr.u32 	%r4, %r2, 3;
	or.b32  	%r5, %r3, %r4;
	setp.gt.u32 	%p1, %r5, 8;
	@%p1 bra 	$L__BB2_2;
	cvta.to.global.u64 	%rd3, %rd2;
	cvta.to.global.u64 	%rd4, %rd1;
	shl.b32 	%r6, %r1, 5;
	or.b32  	%r7, %r6, %r2;
	mul.wide.u32 	%rd5, %r7, 4;
	add.s64 	%rd6, %rd3, %rd5;
	ld.global.nc.f32 	%f1, [%rd6];
	mul.f32 	%f2, %f1, 0f3FB8AA3B;
	ex2.approx.f32 	%f3, %f2;
	add.s64 	%rd7, %rd4, %rd5;
	st.global.f32 	[%rd7], %f3;
$L__BB2_2:
	ret;

}
	// .globl	default_function_kernel_3
.visible .entry default_function_kernel_3(
	.param .u64 .ptr .align 1 default_function_kernel_3_param_0,
	.param .u64 .ptr .align 1 default_function_kernel_3_param_1
)
.maxntid 8
{
	.reg .b32 	%r<5>;
	.reg .b32 	%f<5>;
	.reg .b64 	%rd<8>;

	ld.param.u64 	%rd1, [default_function_kernel_3_param_0];
	ld.param.u64 	%rd2, [default_function_kernel_3_param_1];
	cvta.to.global.u64 	%rd3, %rd1;
	cvta.to.global.u64 	%rd4, %rd2;
	mov.u32 	%r1, %ctaid.x;
	shl.b32 	%r2, %r1, 3;
	mov.u32 	%r3, %tid.x;
	or.b32  	%r4, %r2, %r3;
	mul.wide.u32 	%rd5, %r4, 4;
	add.s64 	%rd6, %rd4, %rd5;
	ld.global.nc.f32 	%f1, [%rd6];
	sin.approx.f32 	%f2, %f1;
	mul.f32 	%f3, %f2, 0f3FB8AA3B;
	ex2.approx.f32 	%f4, %f3;
	add.s64 	%rd7, %rd3, %rd5;
	st.global.f32 	[%rd7], %f4;
	ret;

}


// ===== COMPILED SASS (sm_100) =====

	.target	sm_100

	.elftype	@"ET_EXEC"


//--------------------- .note.nv.tkinfo           --------------------------
	.section	.note.nv.tkinfo,"",@"SHT_NOTE"
	.sectionflags	@"SHF_NOTE_NV_TKINFO"
	.tkinfo
        /*0018*/ 	.word	0x00000002
        /*0030*/ 	.string	""
        /*0030*/ 	.string	"ptxas"
        /*0030*/ 	.string	"Cuda compilation tools, release 13.0, V13.0.88"
        /*0030*/ 	.string	"Build cuda_13.0.r13.0/compiler.36424714_0"
        /*0030*/ 	.string	"-arch sm_100 -m 64 "



//--------------------- .note.nv.cuinfo           --------------------------
	.section	.note.nv.cuinfo,"",@"SHT_NOTE"
	.sectionflags	@"SHF_NOTE_NV_CUINFO"
        /*0018*/ 	.short	0x0002
        /*001a*/ 	.short	0x0064
        /*001c*/ 	.short	0x0082
	.zero		2


//--------------------- .nv.info                  --------------------------
	.section	.nv.info,"",@"SHT_CUDA_INFO"
	.align	4


	//----- nvinfo : EIATTR_REGCOUNT
	.align		4
        /*0000*/ 	.byte	0x04, 0x2f
        /*0002*/ 	.short	(.L_1 - .L_0)
	.align		4
.L_0:
        /*0004*/ 	.word	index@(default_function_kernel_1)
        /*0008*/ 	.word	0x0000000d


	//----- nvinfo : EIATTR_FRAME_SIZE
	.align		4
.L_1:
        /*000c*/ 	.byte	0x04, 0x11
        /*000e*/ 	.short	(.L_3 - .L_2)
	.align		4
.L_2:
        /*0010*/ 	.word	index@(default_function_kernel_1)
        /*0014*/ 	.word	0x00000000


	//----- nvinfo : EIATTR_REGCOUNT
	.align		4
.L_3:
        /*0018*/ 	.byte	0x04, 0x2f
        /*001a*/ 	.short	(.L_5 - .L_4)
	.align		4
.L_4:
        /*001c*/ 	.word	index@(default_function_kernel_2)
        /*0020*/ 	.word	0x0000000c


	//----- nvinfo : EIATTR_FRAME_SIZE
	.align		4
.L_5:
        /*0024*/ 	.byte	0x04, 0x11
        /*0026*/ 	.short	(.L_7 - .L_6)
	.align		4
.L_6:
        /*0028*/ 	.word	index@(default_function_kernel_2)
        /*002c*/ 	.word	0x00000000


	//----- nvinfo : EIATTR_REGCOUNT
	.align		4
.L_7:
        /*0030*/ 	.byte	0x04, 0x2f
        /*0032*/ 	.short	(.L_9 - .L_8)
	.align		4
.L_8:
        /*0034*/ 	.word	index@(default_function_kernel)
        /*0038*/ 	.word	0x0000000c


	//----- nvinfo : EIATTR_FRAME_SIZE
	.align		4
.L_9:
        /*003c*/ 	.byte	0x04, 0x11
        /*003e*/ 	.short	(.L_11 - .L_10)
	.align		4
.L_10:
        /*0040*/ 	.word	index@(default_function_kernel)
        /*0044*/ 	.word	0x00000000


	//----- nvinfo : EIATTR_REGCOUNT
	.align		4
.L_11:
        /*0048*/ 	.byte	0x04, 0x2f
        /*004a*/ 	.short	(.L_13 - .L_12)
	.align		4
.L_12:
        /*004c*/ 	.word	index@(default_function_kernel_3)
        /*0050*/ 	.word	0x0000000c


	//----- nvinfo : EIATTR_FRAME_SIZE
	.align		4
.L_13:
        /*0054*/ 	.byte	0x04, 0x11
        /*0056*/ 	.short	(.L_15 - .L_14)
	.align		4
.L_14:
        /*0058*/ 	.word	index@(default_function_kernel_3)
        /*005c*/ 	.word	0x00000000


	//----- nvinfo : EIATTR_MIN_STACK_SIZE
	.align		4
.L_15:
        /*0060*/ 	.byte	0x04, 0x12
        /*0062*/ 	.short	(.L_17 - .L_16)
	.align		4
.L_16:
        /*0064*/ 	.word	index@(default_function_kernel_3)
        /*0068*/ 	.word	0x00000000


	//----- nvinfo : EIATTR_MIN_STACK_SIZE
	.align		4
.L_17:
        /*006c*/ 	.byte	0x04, 0x12
        /*006e*/ 	.short	(.L_19 - .L_18)
	.align		4
.L_18:
        /*0070*/ 	.word	index@(default_function_kernel)
        /*0074*/ 	.word	0x00000000


	//----- nvinfo : EIATTR_MIN_STACK_SIZE
	.align		4
.L_19:
        /*0078*/ 	.byte	0x04, 0x12
        /*007a*/ 	.short	(.L_21 - .L_20)
	.align		4
.L_20:
        /*007c*/ 	.word	index@(default_function_kernel_2)
        /*0080*/ 	.word	0x00000000


	//----- nvinfo : EIATTR_MIN_STACK_SIZE
	.align		4
.L_21:
        /*0084*/ 	.byte	0x04, 0x12
        /*0086*/ 	.short	(.L_23 - .L_22)
	.align		4
.L_22:
        /*0088*/ 	.word	index@(default_function_kernel_1)
        /*008c*/ 	.word	0x00000000
.L_23:


//--------------------- .nv.compat                --------------------------
	.section	.nv.compat,"",@"SHT_CUDA_COMPAT_INFO"
	.align	4
        /*0000*/ 	.byte	0x02, 0x09, 0x00, 0x00, 0x02, 0x02, 0x01, 0x00, 0x02, 0x05, 0x05, 0x00, 0x03, 0x07, 0x01, 0x01
        /*0010*/ 	.byte	0x02, 0x03, 0x00, 0x00, 0x02, 0x06, 0x01, 0x00, 0x04, 0x0b, 0x08, 0x00, 0x01, 0x00, 0x00, 0x00
        /*0020*/ 	.byte	0x00, 0x00, 0x00, 0x00


//--------------------- .nv.info.default_function_kernel_3 --------------------------
	.section	.nv.info.default_function_kernel_3,"",@"SHT_CUDA_INFO"
	.sectionflags	@""
	.align	4


	//----- nvinfo : EIATTR_CUDA_API_VERSION
	.align		4
        /*0000*/ 	.byte	0x04, 0x37
        /*0002*/ 	.short	(.L_25 - .L_24)
.L_24:
        /*0004*/ 	.word	0x00000082


	//----- nvinfo : EIATTR_KPARAM_INFO
	.align		4
.L_25:
        /*0008*/ 	.byte	0x04, 0x17
        /*000a*/ 	.short	(.L_27 - .L_26)
.L_26:
        /*000c*/ 	.word	0x00000000
        /*0010*/ 	.short	0x0001
        /*0012*/ 	.short	0x0008
        /*0014*/ 	.byte	0x00, 0xf5, 0x21, 0x00


	//----- nvinfo : EIATTR_KPARAM_INFO
	.align		4
.L_27:
        /*0018*/ 	.byte	0x04, 0x17
        /*001a*/ 	.short	(.L_29 - .L_28)
.L_28:
        /*001c*/ 	.word	0x00000000
        /*0020*/ 	.short	0x0000
        /*0022*/ 	.short	0x0000
        /*0024*/ 	.byte	0x00, 0xf5, 0x21, 0x00


	//----- nvinfo : EIATTR_SPARSE_MMA_MASK
	.align		4
.L_29:
        /*0028*/ 	.byte	0x03, 0x50
        /*002a*/ 	.short	0x0000


	//----- nvinfo : EIATTR_MAXREG_COUNT
	.align		4
        /*002c*/ 	.byte	0x03, 0x1b
        /*002e*/ 	.short	0x00ff


	//----- nvinfo : EIATTR_MERCURY_ISA_VERSION
	.align		4
        /*0030*/ 	.byte	0x03, 0x5f
        /*0032*/ 	.short	0x0101


	//----- nvinfo : EIATTR_VRC_CTA_INIT_COUNT
	.align		4
        /*0034*/ 	.byte	0x02, 0x4a
	.zero		1
	.zero		1


	//----- nvinfo : EIATTR_EXIT_INSTR_OFFSETS
	.align		4
        /*0038*/ 	.byte	0x04, 0x1c
        /*003a*/ 	.short	(.L_31 - .L_30)


	//   ....[0]....
.L_30:
        /*003c*/ 	.word	0x00000100


	//----- nvinfo : EIATTR_MAX_THREADS
	.align		4
.L_31:
        /*0040*/ 	.byte	0x04, 0x05
        /*0042*/ 	.short	(.L_33 - .L_32)
.L_32:
        /*0044*/ 	.word	0x00000008
        /*0048*/ 	.word	0x00000001
        /*004c*/ 	.word	0x00000001


	//----- nvinfo : EIATTR_CBANK_PARAM_SIZE
	.align		4
.L_33:
        /*0050*/ 	.byte	0x03, 0x19
        /*0052*/ 	.short	0x0010


	//----- nvinfo : EIATTR_PARAM_CBANK
	.align		4
        /*0054*/ 	.byte	0x04, 0x0a
        /*0056*/ 	.short	(.L_35 - .L_34)
	.align		4
.L_34:
        /*0058*/ 	.word	index@(.nv.constant0.default_function_kernel_3)
        /*005c*/ 	.short	0x0380
        /*005e*/ 	.short	0x0010


	//----- nvinfo : EIATTR_SW_WAR
	.align		4
.L_35:
        /*0060*/ 	.byte	0x04, 0x36
        /*0062*/ 	.short	(.L_37 - .L_36)
.L_36:
        /*0064*/ 	.word	0x00000008
.L_37:


//--------------------- .nv.info.default_function_kernel --------------------------
	.section	.nv.info.default_function_kernel,"",@"SHT_CUDA_INFO"
	.sectionflags	@""
	.align	4


	//----- nvinfo : EIATTR_CUDA_API_VERSION
	.align		4
        /*0000*/ 	.byte	0x04, 0x37
        /*0002*/ 	.short	(.L_39 - .L_38)
.L_38:
        /*0004*/ 	.word	0x00000082


	//----- nvinfo : EIATTR_KPARAM_INFO
	.align		4
.L_39:
        /*0008*/ 	.byte	0x04, 0x17
        /*000a*/ 	.short	(.L_41 - .L_40)
.L_40:
        /*000c*/ 	.word	0x00000000
        /*0010*/ 	.short	0x0001
        /*0012*/ 	.short	0x0008
        /*0014*/ 	.byte	0x00, 0xf5, 0x21, 0x00


	//----- nvinfo : EIATTR_KPARAM_INFO
	.align		4
.L_41:
        /*0018*/ 	.byte	0x04, 0x17
        /*001a*/ 	.short	(.L_43 - .L_42)
.L_42:
        /*001c*/ 	.word	0x00000000
        /*0020*/ 	.short	0x0000
        /*0022*/ 	.short	0x0000
        /*0024*/ 	.byte	0x00, 0xf5, 0x21, 0x00


	//----- nvinfo : EIATTR_SPARSE_MMA_MASK
	.align		4
.L_43:
        /*0028*/ 	.byte	0x03, 0x50
        /*002a*/ 	.short	0x0000


	//----- nvinfo : EIATTR_MAXREG_COUNT
	.align		4
        /*002c*/ 	.byte	0x03, 0x1b
        /*002e*/ 	.short	0x00ff


	//----- nvinfo : EIATTR_MERCURY_ISA_VERSION
	.align		4
        /*0030*/ 	.byte	0x03, 0x5f
        /*0032*/ 	.short	0x0101


	//----- nvinfo : EIATTR_VRC_CTA_INIT_COUNT
	.align		4
        /*0034*/ 	.byte	0x02, 0x4a
	.zero		1
	.zero		1


	//----- nvinfo : EIATTR_EXIT_INSTR_OFFSETS
	.align		4
        /*0038*/ 	.byte	0x04, 0x1c
        /*003a*/ 	.short	(.L_45 - .L_44)


	//   ....[0]....
.L_44:
        /*003c*/ 	.word	0x00000070


	//   ....[1]....
        /*0040*/ 	.word	0x00000160


	//----- nvinfo : EIATTR_MAX_THREADS
	.align		4
.L_45:
        /*0044*/ 	.byte	0x04, 0x05
        /*0046*/ 	.short	(.L_47 - .L_46)
.L_46:
        /*0048*/ 	.word	0x00000020
        /*004c*/ 	.word	0x00000001
        /*0050*/ 	.word	0x00000001


	//----- nvinfo : EIATTR_CBANK_PARAM_SIZE
	.align		4
.L_47:
        /*0054*/ 	.byte	0x03, 0x19
        /*0056*/ 	.short	0x0010


	//----- nvinfo : EIATTR_PARAM_CBANK
	.align		4
        /*0058*/ 	.byte	0x04, 0x0a
        /*005a*/ 	.short	(.L_49 - .L_48)
	.align		4
.L_48:
        /*005c*/ 	.word	index@(.nv.constant0.default_function_kernel)
        /*0060*/ 	.short	0x0380
        /*0062*/ 	.short	0x0010


	//----- nvinfo : EIATTR_SW_WAR
	.align		4
.L_49:
        /*0064*/ 	.byte	0x04, 0x36
        /*0066*/ 	.short	(.L_51 - .L_50)
.L_50:
        /*0068*/ 	.word	0x00000008
.L_51:


//--------------------- .nv.info.default_function_kernel_2 --------------------------
	.section	.nv.info.default_function_kernel_2,"",@"SHT_CUDA_INFO"
	.sectionflags	@""
	.align	4


	//----- nvinfo : EIATTR_CUDA_API_VERSION
	.align		4
        /*0000*/ 	.byte	0x04, 0x37
        /*0002*/ 	.short	(.L_53 - .L_52)
.L_52:
        /*0004*/ 	.word	0x00000082


	//----- nvinfo : EIATTR_KPARAM_INFO
	.align		4
.L_53:
        /*0008*/ 	.byte	0x04, 0x17
        /*000a*/ 	.short	(.L_55 - .L_54)
.L_54:
        /*000c*/ 	.word	0x00000000
        /*0010*/ 	.short	0x0001
        /*0012*/ 	.short	0x0008
        /*0014*/ 	.byte	0x00, 0xf5, 0x21, 0x00


	//----- nvinfo : EIATTR_KPARAM_INFO
	.align		4
.L_55:
        /*0018*/ 	.byte	0x04, 0x17
        /*001a*/ 	.short	(.L_57 - .L_56)
.L_56:
        /*001c*/ 	.word	0x00000000
        /*0020*/ 	.short	0x0000
        /*0022*/ 	.short	0x0000
        /*0024*/ 	.byte	0x00, 0xf5, 0x21, 0x00


	//----- nvinfo : EIATTR_SPARSE_MMA_MASK
	.align		4
.L_57:
        /*0028*/ 	.byte	0x03, 0x50
        /*002a*/ 	.short	0x0000


	//----- nvinfo : EIATTR_MAXREG_COUNT
	.align		4
        /*002c*/ 	.byte	0x03, 0x1b
        /*002e*/ 	.short	0x00ff


	//----- nvinfo : EIATTR_MERCURY_ISA_VERSION
	.align		4
        /*0030*/ 	.byte	0x03, 0x5f
        /*0032*/ 	.short	0x0101


	//----- nvinfo : EIATTR_VRC_CTA_INIT_COUNT
	.align		4
        /*0034*/ 	.byte	0x02, 0x4a
	.zero		1
	.zero		1


	//----- nvinfo : EIATTR_EXIT_INSTR_OFFSETS
	.align		4
        /*0038*/ 	.byte	0x04, 0x1c
        /*003a*/ 	.short	(.L_59 - .L_58)


	//   ....[0]....
.L_58:
        /*003c*/ 	.word	0x00000070


	//   ....[1]....
        /*0040*/ 	.word	0x00000390


	//----- nvinfo : EIATTR_MAX_THREADS
	.align		4
.L_59:
        /*0044*/ 	.byte	0x04, 0x05
        /*0046*/ 	.short	(.L_61 - .L_60)
.L_60:
        /*0048*/ 	.word	0x00000020
        /*004c*/ 	.word	0x00000001
        /*0050*/ 	.word	0x00000001


	//----- nvinfo : EIATTR_CBANK_PARAM_SIZE
	.align		4
.L_61:
        /*0054*/ 	.byte	0x03, 0x19
        /*0056*/ 	.short	0x0010


	//----- nvinfo : EIATTR_PARAM_CBANK
	.align		4
        /*0058*/ 	.byte	0x04, 0x0a
        /*005a*/ 	.short	(.L_63 - .L_62)
	.align		4
.L_62:
        /*005c*/ 	.word	index@(.nv.constant0.default_function_kernel_2)
        /*0060*/ 	.short	0x0380
        /*0062*/ 	.short	0x0010


	//----- nvinfo : EIATTR_SW_WAR
	.align		4
.L_63:
        /*0064*/ 	.byte	0x04, 0x36
        /*0066*/ 	.short	(.L_65 - .L_64)
.L_64:
        /*0068*/ 	.word	0x00000008
.L_65:


//--------------------- .nv.info.default_function_kernel_1 --------------------------
	.section	.nv.info.default_function_kernel_1,"",@"SHT_CUDA_INFO"
	.sectionflags	@""
	.align	4


	//----- nvinfo : EIATTR_CUDA_API_VERSION
	.align		4
        /*0000*/ 	.byte	0x04, 0x37
        /*0002*/ 	.short	(.L_67 - .L_66)
.L_66:
        /*0004*/ 	.word	0x00000082


	//----- nvinfo : EIATTR_KPARAM_INFO
	.align		4
.L_67:
        /*0008*/ 	.byte	0x04, 0x17
        /*000a*/ 	.short	(.L_69 - .L_68)
.L_68:
        /*000c*/ 	.word	0x00000000
        /*0010*/ 	.short	0x0001
        /*0012*/ 	.short	0x0008
        /*0014*/ 	.byte	0x00, 0xf5, 0x21, 0x00


	//----- nvinfo : EIATTR_KPARAM_INFO
	.align		4
.L_69:
        /*0018*/ 	.byte	0x04, 0x17
        /*001a*/ 	.short	(.L_71 - .L_70)
.L_70:
        /*001c*/ 	.word	0x00000000
        /*0020*/ 	.short	0x0000
        /*0022*/ 	.short	0x0000
        /*0024*/ 	.byte	0x00, 0xf5, 0x21, 0x00


	//----- nvinfo : EIATTR_SPARSE_MMA_MASK
	.align		4
.L_71:
        /*0028*/ 	.byte	0x03, 0x50
        /*002a*/ 	.short	0x0000


	//----- nvinfo : EIATTR_MAXREG_COUNT
	.align		4
        /*002c*/ 	.byte	0x03, 0x1b
        /*002e*/ 	.short	0x00ff


	//----- nvinfo : EIATTR_MERCURY_ISA_VERSION
	.align		4
        /*0030*/ 	.byte	0x03, 0x5f
        /*0032*/ 	.short	0x0101


	//----- nvinfo : EIATTR_VRC_CTA_INIT_COUNT
	.align		4
        /*0034*/ 	.byte	0x02, 0x4a
	.zero		1
	.zero		1


	//----- nvinfo : EIATTR_EXIT_INSTR_OFFSETS
	.align		4
        /*0038*/ 	.byte	0x04, 0x1c
        /*003a*/ 	.short	(.L_73 - .L_72)


	//   ....[0]....
.L_72:
        /*003c*/ 	.word	0x00000070


	//   ....[1]....
        /*0040*/ 	.word	0x000005a0


	//----- nvinfo : EIATTR_MAX_THREADS
	.align		4
.L_73:
        /*0044*/ 	.byte	0x04, 0x05
        /*0046*/ 	.short	(.L_75 - .L_74)
.L_74:
        /*0048*/ 	.word	0x00000040
        /*004c*/ 	.word	0x00000001
        /*0050*/ 	.word	0x00000001


	//----- nvinfo : EIATTR_CRS_STACK_SIZE
	.align		4
.L_75:
        /*0054*/ 	.byte	0x04, 0x1e
        /*0056*/ 	.short	(.L_77 - .L_76)
.L_76:
        /*0058*/ 	.word	0x00000000


	//----- nvinfo : EIATTR_CBANK_PARAM_SIZE
	.align		4
.L_77:
        /*005c*/ 	.byte	0x03, 0x19
        /*005e*/ 	.short	0x0010


	//----- nvinfo : EIATTR_PARAM_CBANK
	.align		4
        /*0060*/ 	.byte	0x04, 0x0a
        /*0062*/ 	.short	(.L_79 - .L_78)
	.align		4
.L_78:
        /*0064*/ 	.word	index@(.nv.constant0.default_function_kernel_1)
        /*0068*/ 	.short	0x0380
        /*006a*/ 	.short	0x0010


	//----- nvinfo : EIATTR_SW_WAR
	.align		4
.L_79:
        /*006c*/ 	.byte	0x04, 0x36
        /*006e*/ 	.short	(.L_81 - .L_80)
.L_80:
        /*0070*/ 	.word	0x00000008
.L_81:


//--------------------- .nv.callgraph             --------------------------
	.section	.nv.callgraph,"",@"SHT_CUDA_CALLGRAPH"
	.align	4
	.sectionentsize	8
	.align		4
        /*0000*/ 	.word	0x00000000
	.align		4
        /*0004*/ 	.word	0xffffffff
	.align		4
        /*0008*/ 	.word	0x00000000
	.align		4
        /*000c*/ 	.word	0xfffffffe
	.align		4
        /*0010*/ 	.word	0x00000000
	.align		4
        /*0014*/ 	.word	0xfffffffd
	.align		4
        /*0018*/ 	.word	0x00000000
	.align		4
        /*001c*/ 	.word	0xfffffffc


//--------------------- .text.default_function_kernel_3 --------------------------
	.section	.text.default_function_kernel_3,"ax",@progbits
	.align	128
        .global         default_function_kernel_3
        .type           default_function_kernel_3,@function
        .size           default_function_kernel_3,(.L_x_12 - default_function_kernel_3)
        .other          default_function_kernel_3,@"STO_CUDA_ENTRY STV_DEFAULT"
default_function_kernel_3:
.text.default_function_kernel_3:
[----:B------:R-:W-:Y:S01]  /*0000*/  LDC R1, c[0x0][0x37c] ;  /* 0x0000df00ff017b82 */ /* 0x000fe20000000800 */
[----:B------:R-:W0:Y:S07]  /*0010*/  S2R R7, SR_TID.X ;  /* 0x0000000000077919 */ /* 0x000e2e0000002100 */
[----:B------:R-:W1:Y:S01]  /*0020*/  S2UR UR4, SR_CTAID.X ;  /* 0x00000000000479c3 */ /* 0x000e620000002500 */
[----:B------:R-:W2:Y:S07]  /*0030*/  LDCU.64 UR6, c[0x0][0x358] ;  /* 0x00006b00ff0677ac */ /* 0x000eae0008000a00 */
[----:B------:R-:W3:Y:S08]  /*0040*/  LDC.64 R2, c[0x0][0x388] ;  /* 0x0000e200ff027b82 */ /* 0x000ef00000000a00 */
[----:B------:R-:W4:Y:S01]  /*0050*/  LDC.64 R4, c[0x0][0x380] ;  /* 0x0000e000ff047b82 */ /* 0x000f220000000a00 */
[----:B-1----:R-:W-:-:S06]  /*0060*/  USHF.L.U32 UR4, UR4, 0x3, URZ ;  /* 0x0000000304047899 */ /* 0x002fcc00080006ff */
[----:B0-----:R-:W-:-:S05]  /*0070*/  LOP3.LUT R7, R7, UR4, RZ, 0xfc, !PT ;  /* 0x0000000407077c12 */ /* 0x001fca000f8efcff */
[----:B---3--:R-:W-:-:S06]  /*0080*/  IMAD.WIDE.U32 R2, R7, 0x4, R2 ;  /* 0x0000000407027825 */ /* 0x008fcc00078e0002 */
[----:B--2---:R-:W2:Y:S01]  /*0090*/  LDG.E.CONSTANT R2, desc[UR6][R2.64] ;  /* 0x0000000602027981 */ /* 0x004ea2000c1e9900 */
[----:B----4-:R-:W-:-:S04]  /*00a0*/  IMAD.WIDE.U32 R4, R7, 0x4, R4 ;  /* 0x0000000407047825 */ /* 0x010fc800078e0004 */
[----:B--2---:R-:W-:-:S04]  /*00b0*/  FMUL.RZ R6, R2, 0.15915493667125701904 ;  /* 0x3e22f98302067820 */ /* 0x004fc8000040c000 */
[----:B------:R-:W0:Y:S02]  /*00c0*/  MUFU.SIN R0, R6 ;  /* 0x0000000600007308 */ /* 0x000e240000000400 */
[----:B0-----:R-:W-:-:S06]  /*00d0*/  FMUL R0, R0, 1.4426950216293334961 ;  /* 0x3fb8aa3b00007820 */ /* 0x001fcc0000400000 */
[----:B------:R-:W0:Y:S02]  /*00e0*/  MUFU.EX2 R9, R0 ;  /* 0x0000000000097308 */ /* 0x000e240000000800 */
[----:B0-----:R-:W-:Y:S01]  /*00f0*/  STG.E desc[UR6][R4.64], R9 ;  /* 0x0000000904007986 */ /* 0x001fe2000c101906 */
[----:B------:R-:W-:Y:S05]  /*0100*/  EXIT ;  /* 0x000000000000794d */ /* 0x000fea0003800000 */
.L_x_0:
[----:B------:R-:W-:-:S00]  /*0110*/  BRA `(.L_x_0) ;  /* 0xfffffffc00fc7947 */ /* 0x000fc0000383ffff */
[----:B------:R-:W-:-:S00]  /*0120*/  NOP ;  /* 0x0000000000007918 */ /* 0x000fc00000000000 */
        /* <DEDUP_REMOVED lines=13> */
.L_x_12:


//--------------------- .text.default_function_kernel --------------------------
	.section	.text.default_function_kernel,"ax",@progbits
	.align	128
        .global         default_function_kernel
        .type           default_function_kernel,@function
        .size           default_function_kernel,(.L_x_13 - default_function_kernel)
        .other          default_function_kernel,@"STO_CUDA_ENTRY STV_DEFAULT"
default_function_kernel:
.text.default_function_kernel:
[----:B------:R-:W-:Y:S01]  /*0000*/  LDC R1, c[0x0][0x37c] ;  /* 0x0000df00ff017b82 */ /* 0x000fe20000000800 */
[----:B------:R-:W0:Y:S07]  /*0010*/  S2R R7, SR_TID.X ;  /* 0x0000000000077919 */ /* 0x000e2e0000002100 */
[----:B------:R-:W1:Y:S02]  /*0020*/  S2UR UR5, SR_CTAID.X ;  /* 0x00000000000579c3 */ /* 0x000e640000002500 */
[----:B-1----:R-:W-:Y:S01]  /*0030*/  USHF.L.U32 UR4, UR5, 0x2, URZ ;  /* 0x0000000205047899 */ /* 0x002fe200080006ff */
[----:B0-----:R-:W-:-:S05]  /*0040*/  SHF.R.U32.HI R0, RZ, 0x3, R7 ;  /* 0x00000003ff007819 */ /* 0x001fca0000011607 */
[----:B------:R-:W-:-:S04]  /*0050*/  LOP3.LUT R0, R0, UR4, RZ, 0xfc, !PT ;  /* 0x0000000400007c12 */ /* 0x000fc8000f8efcff */
[----:B------:R-:W-:-:S13]  /*0060*/  ISETP.GT.U32.AND P0, PT, R0, 0x8, PT ;  /* 0x000000080000780c */ /* 0x000fda0003f04070 */
[----:B------:R-:W-:Y:S05]  /*0070*/  @P0 EXIT ;  /* 0x000000000000094d */ /* 0x000fea0003800000 */
[----:B------:R-:W0:Y:S01]  /*0080*/  LDC.64 R2, c[0x0][0x388] ;  /* 0x0000e200ff027b82 */ /* 0x000e220000000a00 */
[----:B------:R-:W1:Y:S01]  /*0090*/  LDCU.64 UR6, c[0x0][0x358] ;  /* 0x00006b00ff0677ac */ /* 0x000e620008000a00 */
[----:B------:R-:W-:-:S06]  /*00a0*/  USHF.L.U32 UR4, UR5, 0x5, URZ ;  /* 0x0000000505047899 */ /* 0x000fcc00080006ff */
[----:B------:R-:W2:Y:S01]  /*00b0*/  LDC.64 R4, c[0x0][0x380] ;  /* 0x0000e000ff047b82 */ /* 0x000ea20000000a00 */
[----:B------:R-:W-:-:S05]  /*00c0*/  LOP3.LUT R7, R7, UR4, RZ, 0xfc, !PT ;  /* 0x0000000407077c12 */ /* 0x000fca000f8efcff */
[----:B0-----:R-:W-:-:S06]  /*00d0*/  IMAD.WIDE.U32 R2, R7, 0x4, R2 ;  /* 0x0000000407027825 */ /* 0x001fcc00078e0002 */
[----:B-1----:R-:W3:Y:S01]  /*00e0*/  LDG.E.CONSTANT R2, desc[UR6][R2.64] ;  /* 0x0000000602027981 */ /* 0x002ee2000c1e9900 */
[----:B--2---:R-:W-:-:S04]  /*00f0*/  IMAD.WIDE.U32 R4, R7, 0x4, R4 ;  /* 0x0000000407047825 */ /* 0x004fc800078e0004 */
[----:B---3--:R-:W-:-:S05]  /*0100*/  FMUL R0, R2, 1.4426950216293334961 ;  /* 0x3fb8aa3b02007820 */ /* 0x008fca0000400000 */
[----:B------:R-:W-:-:S13]  /*0110*/  FSETP.GEU.AND P0, PT, R0, -126, PT ;  /* 0xc2fc00000000780b */ /* 0x000fda0003f0e000 */
[----:B------:R-:W-:-:S04]  /*0120*/  @!P0 FMUL R0, R0, 0.5 ;  /* 0x3f00000000008820 */ /* 0x000fc80000400000 */
[----:B------:R-:W0:Y:S02]  /*0130*/  MUFU.EX2 R9, R0 ;  /* 0x0000000000097308 */ /* 0x000e240000000800 */
[----:B0-----:R-:W-:-:S05]  /*0140*/  @!P0 FMUL R9, R9, R9 ;  /* 0x0000000909098220 */ /* 0x001fca0000400000 */
[----:B------:R-:W-:Y:S01]  /*0150*/  STG.E desc[UR6][R4.64], R9 ;  /* 0x0000000904007986 */ /* 0x000fe2000c101906 */
[----:B------:R-:W-:Y:S05]  /*0160*/  EXIT ;  /* 0x000000000000794d */ /* 0x000fea0003800000 */
.L_x_1:
        /* <DEDUP_REMOVED lines=9> */
.L_x_13:


//--------------------- .text.default_function_kernel_2 --------------------------
	.section	.text.default_function_kernel_2,"ax",@progbits
	.align	128
        .global         default_function_kernel_2
        .type           default_function_kernel_2,@function
        .size           default_function_kernel_2,(.L_x_14 - default_function_kernel_2)
        .other          default_function_kernel_2,@"STO_CUDA_ENTRY STV_DEFAULT"
default_function_kernel_2:
.text.default_function_kernel_2:
        /* <DEDUP_REMOVED lines=11> */
[----:B------:R-:W-:-:S05]  /*00b0*/  LOP3.LUT R5, R5, UR4, RZ, 0xfc, !PT ;  /* 0x0000000405057c12 */ /* 0x000fca000f8efcff */
[----:B0-----:R-:W-:-:S05]  /*00c0*/  IMAD.WIDE.U32 R2, R5, 0x4, R2 ;  /* 0x0000000405027825 */ /* 0x001fca00078e0002 */
[----:B-1----:R-:W2:Y:S01]  /*00d0*/  LDG.E.CONSTANT R0, desc[UR6][R2.64] ;  /* 0x0000000602007981 */ /* 0x002ea2000c1e9900 */
[----:B------:R-:W-:Y:S02]  /*00e0*/  HFMA2 R8, -RZ, RZ, 1.625, 0 ;  /* 0x3e800000ff087431 */ /* 0x000fe400000001ff */
[C---:B--2---:R-:W-:Y:S01]  /*00f0*/  FFMA R4, R0.reuse, R0, 1 ;  /* 0x3f80000000047423 */ /* 0x044fe20000000000 */
[----:B------:R-:W-:-:S03]  /*0100*/  FSETP.GT.AND P0, PT, |R0|, 8388608, PT ;  /* 0x4b0000000000780b */ /* 0x000fc60003f04200 */
[----:B------:R-:W0:Y:S02]  /*0110*/  MUFU.RSQ R7, R4 ;  /* 0x0000000400077308 */ /* 0x000e240000001400 */
[----:B0-----:R-:W-:-:S06]  /*0120*/  FFMA R7, R4, R7, 1 ;  /* 0x3f80000004077423 */ /* 0x001fcc0000000007 */
[----:B------:R-:W0:Y:S02]  /*0130*/  MUFU.RCP R7, R7 ;  /* 0x0000000700077308 */ /* 0x000e240000001000 */
[----:B0-----:R-:W-:Y:S01]  /*0140*/  FMUL R9, |R0|, R7 ;  /* 0x0000000700097220 */ /* 0x001fe20000400200 */
[----:B------:R-:W-:-:S03]  /*0150*/  MOV R7, 0x3d39bf78 ;  /* 0x3d39bf7800077802 */ /* 0x000fc60000000f00 */
[----:B------:R-:W-:-:S05]  /*0160*/  FFMA R9, |R0|, R9, |R0| ;  /* 0x0000000900097223 */ /* 0x000fca0000000600 */
[----:B------:R-:W-:-:S04]  /*0170*/  FSEL R9, |R0|, R9, P0 ;  /* 0x0000000900097208 */ /* 0x000fc80000000200 */
[C---:B------:R-:W-:Y:S01]  /*0180*/  ISETP.GE.U32.AND P1, PT, R9.reuse, 0x7f800000, PT ;  /* 0x7f8000000900780c */ /* 0x040fe20003f26070 */
[----:B------:R-:W-:-:S03]  /*0190*/  FADD.RZ R6, R9, 1 ;  /* 0x3f80000009067421 */ /* 0x000fc6000000c000 */
[----:B------:R-:W-:Y:S02]  /*01a0*/  ISETP.GT.AND P2, PT, R9, -0x40800000, P1 ;  /* 0xbf8000000900780c */ /* 0x000fe40000f44270 */
[----:B------:R-:W-:-:S04]  /*01b0*/  IADD3 R6, PT, PT, R6, -0x3f400000, RZ ;  /* 0xc0c0000006067810 */ /* 0x000fc80007ffe0ff */
[----:B------:R-:W-:-:S03]  /*01c0*/  LOP3.LUT R6, R6, 0xff800000, RZ, 0xc0, !PT ;  /* 0xff80000006067812 */ /* 0x000fc600078ec0ff */
[----:B------:R-:W-:Y:S02]  /*01d0*/  @P1 MOV R4, 0x7f800000 ;  /* 0x7f80000000041802 */ /* 0x000fe40000000f00 */
[----:B------:R-:W-:Y:S02]  /*01e0*/  IADD3 R3, PT, PT, -R6, 0x40800000, RZ ;  /* 0x4080000006037810 */ /* 0x000fe40007ffe1ff */
[-C--:B------:R-:W-:Y:S02]  /*01f0*/  IADD3 R2, PT, PT, R9, -R6.reuse, RZ ;  /* 0x8000000609027210 */ /* 0x080fe40007ffe0ff */
[----:B------:R-:W-:Y:S01]  /*0200*/  I2FP.F32.S32 R6, R6 ;  /* 0x0000000600067245 */ /* 0x000fe20000201400 */
[----:B------:R-:W-:-:S04]  /*0210*/  FFMA R3, R3, R8, -1 ;  /* 0xbf80000003037423 */ /* 0x000fc80000000008 */
[----:B------:R-:W-:Y:S01]  /*0220*/  FADD R2, R2, R3 ;  /* 0x0000000302027221 */ /* 0x000fe20000000000 */
[----:B------:R-:W-:-:S03]  /*0230*/  FMUL R6, R6, 1.1920928955078125e-07 ;  /* 0x3400000006067820 */ /* 0x000fc60000400000 */
[----:B------:R-:W-:-:S04]  /*0240*/  FFMA R3, R2, -R7, 0.10546888411045074463 ;  /* 0x3dd8001202037423 */ /* 0x000fc80000000807 */
[----:B------:R-:W-:-:S04]  /*0250*/  FFMA R3, R2, R3, -0.13229703903198242188 ;  /* 0xbe0778e002037423 */ /* 0x000fc80000000003 */
[----:B------:R-:W-:-:S04]  /*0260*/  FFMA R3, R2, R3, 0.14491446316242218018 ;  /* 0x3e14647502037423 */ /* 0x000fc80000000003 */
[----:B------:R-:W-:-:S04]  /*0270*/  FFMA R3, R2, R3, -0.16641564667224884033 ;  /* 0xbe2a68dd02037423 */ /* 0x000fc80000000003 */
[----:B------:R-:W-:-:S04]  /*0280*/  FFMA R3, R2, R3, 0.19988867640495300293 ;  /* 0x3e4caf9e02037423 */ /* 0x000fc80000000003 */
[----:B------:R-:W-:-:S04]  /*0290*/  FFMA R3, R2, R3, -0.25000196695327758789 ;  /* 0xbe80004202037423 */ /* 0x000fc80000000003 */
[----:B------:R-:W-:-:S04]  /*02a0*/  FFMA R3, R2, R3, 0.33333510160446166992 ;  /* 0x3eaaaae602037423 */ /* 0x000fc80000000003 */
[----:B------:R-:W-:-:S04]  /*02b0*/  FFMA R3, R2, R3, -0.5 ;  /* 0xbf00000002037423 */ /* 0x000fc80000000003 */
[----:B------:R-:W-:-:S04]  /*02c0*/  FMUL R3, R2, R3 ;  /* 0x0000000302037220 */ /* 0x000fc80000400000 */
[----:B------:R-:W-:-:S04]  /*02d0*/  FFMA R3, R2, R3, R2 ;  /* 0x0000000302037223 */ /* 0x000fc80000000002 */
[----:B------:R-:W-:Y:S01]  /*02e0*/  FFMA R6, R6, 0.69314718246459960938, R3 ;  /* 0x3f31721806067823 */ /* 0x000fe20000000003 */
[C---:B------:R-:W-:Y:S01]  /*02f0*/  @P2 FFMA R6, R9.reuse, R4, +INF ;  /* 0x7f80000009062423 */ /* 0x040fe20000000004 */
[----:B------:R-:W0:Y:S01]  /*0300*/  LDC.64 R2, c[0x0][0x380] ;  /* 0x0000e000ff027b82 */ /* 0x000e220000000a00 */
[----:B------:R-:W-:-:S04]  /*0310*/  @P1 FSETP.NEU.AND P2, PT, R9, RZ, PT ;  /* 0x000000ff0900120b */ /* 0x000fc80003f4d000 */
[----:B------:R-:W-:-:S05]  /*0320*/  @P1 FSEL R6, R6, -RZ, P2 ;  /* 0x800000ff06061208 */ /* 0x000fca0001000000 */
[----:B------:R-:W-:Y:S01]  /*0330*/  @P0 FADD R6, R6, 0.69314718246459960938 ;  /* 0x3f31721806060421 */ /* 0x000fe20000000000 */
[----:B------:R-:W-:-:S04]  /*0340*/  FSETP.NAN.AND P0, PT, |R0|, |R0|, PT ;  /* 0x400000000000720b */ /* 0x000fc80003f08200 */
[----:B------:R-:W-:Y:S01]  /*0350*/  LOP3.LUT R0, R6, 0x80000000, R0, 0xb8, !PT ;  /* 0x8000000006007812 */ /* 0x000fe200078eb800 */
[----:B0-----:R-:W-:-:S03]  /*0360*/  IMAD.WIDE.U32 R2, R5, 0x4, R2 ;  /* 0x0000000405027825 */ /* 0x001fc600078e0002 */
[----:B------:R-:W-:-:S05]  /*0370*/  FSEL R5, R0, R6, !P0 ;  /* 0x0000000600057208 */ /* 0x000fca0004000000 */
[----:B------:R-:W-:Y:S01]  /*0380*/  STG.E desc[UR6][R2.64], R5 ;  /* 0x0000000502007986 */ /* 0x000fe2000c101906 */
[----:B------:R-:W-:Y:S05]  /*0390*/  EXIT ;  /* 0x000000000000794d */ /* 0x000fea0003800000 */
.L_x_2:
        /* <DEDUP_REMOVED lines=14> */
.L_x_14:


//--------------------- .text.default_function_kernel_1 --------------------------
	.section	.text.default_function_kernel_1,"ax",@progbits
	.align	128
        .global         default_function_kernel_1
        .type           default_function_kernel_1,@function
        .size           default_function_kernel_1,(.L_x_15 - default_function_kernel_1)
        .other          default_function_kernel_1,@"STO_CUDA_ENTRY STV_DEFAULT"
default_function_kernel_1:
.text.default_function_kernel_1:
        /* <DEDUP_REMOVED lines=12> */
[----:B0-----:R-:W-:-:S06]  /*00c0*/  IMAD.WIDE.U32 R4, R0, 0x4, R4 ;  /* 0x0000000400047825 */ /* 0x001fcc00078e0004 */
[----:B-1----:R-:W2:Y:S01]  /*00d0*/  LDG.E.CONSTANT R5, desc[UR6][R4.64] ;  /* 0x0000000604057981 */ /* 0x002ea2000c1e9900 */
[----:B------:R-:W-:Y:S01]  /*00e0*/  BSSY.RECONVERGENT B0, `(.L_x_3) ;  /* 0x0000045000007945 */ /* 0x000fe20003800200 */
[----:B--2---:R-:W-:-:S06]  /*00f0*/  FMUL.RZ R2, R5, 0.15915493667125701904 ;  /* 0x3e22f98305027820 */ /* 0x004fcc000040c000 */
[----:B------:R-:W0:Y:S02]  /*0100*/  MUFU.COS R2, R2 ;  /* 0x0000000200027308 */ /* 0x000e240000000000 */
[C---:B0-----:R-:W-:Y:S01]  /*0110*/  FSETP.GEU.AND P0, PT, |R2|.reuse, |R5|, PT ;  /* 0x400000050200720b */ /* 0x041fe20003f0e200 */
[----:B------:R-:W-:-:S12]  /*0120*/  FADD R6, |R2|, -RZ ;  /* 0x800000ff02067221 */ /* 0x000fd80000000200 */
[----:B------:R-:W-:Y:S05]  /*0130*/  @!P0 BRA `(.L_x_4) ;  /* 0x0000000000fc8947 */ /* 0x000fea0003800000 */
[----:B------:R-:W-:-:S05]  /*0140*/  FMUL R3, |R5|, 8388608 ;  /* 0x4b00000005037820 */ /* 0x000fca0000400200 */
[----:B------:R-:W-:-:S13]  /*0150*/  FSETP.GTU.AND P0, PT, R6, R3, PT ;  /* 0x000000030600720b */ /* 0x000fda0003f0c000 */
[----:B------:R-:W-:Y:S05]  /*0160*/  @P0 BRA `(.L_x_5) ;  /* 0x0000000000780947 */ /* 0x000fea0003800000 */
[C---:B------:R-:W-:Y:S01]  /*0170*/  FMUL R4, |R5|.reuse, 16777216 ;  /* 0x4b80000005047820 */ /* 0x040fe20000400200 */
[C---:B------:R-:W-:Y:S01]  /*0180*/  FSETP.GEU.AND P0, PT, |R5|.reuse, 1.175494350822287508e-38, PT ;  /* 0x008000000500780b */ /* 0x040fe20003f0e200 */
[----:B------:R-:W-:Y:S01]  /*0190*/  FMUL R3, R6, 16777216 ;  /* 0x4b80000006037820 */ /* 0x000fe20000400000 */
[----:B------:R-:W-:Y:S01]  /*01a0*/  FADD R7, |R5|, -RZ ;  /* 0x800000ff05077221 */ /* 0x000fe20000000200 */
[----:B------:R-:W-:Y:S01]  /*01b0*/  BSSY.RECONVERGENT B1, `(.L_x_6) ;  /* 0x0000017000017945 */ /* 0x000fe20003800200 */
[----:B------:R-:W-:Y:S02]  /*01c0*/  FSEL R4, R4, |R5|, !P0 ;  /* 0x4000000504047208 */ /* 0x000fe40004000000 */
[----:B------:R-:W-:-:S04]  /*01d0*/  FSEL R3, R3, R6, !P0 ;  /* 0x0000000603037208 */ /* 0x000fc80004000000 */
[----:B------:R-:W0:Y:S02]  /*01e0*/  MUFU.RCP R4, R4 ;  /* 0x0000000400047308 */ /* 0x000e240000001000 */
[----:B0-----:R-:W-:-:S06]  /*01f0*/  FMUL R3, R4, R3 ;  /* 0x0000000304037220 */ /* 0x001fcc0000400000 */
[----:B------:R-:W0:Y:S02]  /*0200*/  FRND.TRUNC R3, R3 ;  /* 0x0000000300037307 */ /* 0x000e24000020d000 */
[----:B0-----:R-:W-:-:S05]  /*0210*/  FFMA R8, -|R5|, R3, R6 ;  /* 0x0000000305087223 */ /* 0x001fca0000000306 */
[----:B------:R-:W-:-:S13]  /*0220*/  ISETP.GE.U32.AND P0, PT, R8, R7, PT ;  /* 0x000000070800720c */ /* 0x000fda0003f06070 */
[----:B------:R-:W-:Y:S05]  /*0230*/  @!P0 BRA `(.L_x_7) ;  /* 0x0000000000388947 */ /* 0x000fea0003800000 */
[----:B------:R-:W-:-:S04]  /*0240*/  ISETP.GE.U32.AND P0, PT, R8, -0x7fffffff, PT ;  /* 0x800000010800780c */ /* 0x000fc80003f06070 */
[----:B------:R-:W-:-:S09]  /*0250*/  FSETP.GEU.OR P1, PT, R8, -|R5|, !P0 ;  /* 0xc00000050800720b */ /* 0x000fd2000472e400 */
[----:B------:R-:W-:-:S04]  /*0260*/  @P0 FADD R4, R3, -1 ;  /* 0xbf80000003040421 */ /* 0x000fc80000000000 */
[----:B------:R-:W-:-:S04]  /*0270*/  @!P1 FADD R4, R4, -1 ;  /* 0xbf80000004049421 */ /* 0x000fc80000000000 */
[----:B------:R-:W-:Y:S01]  /*0280*/  @P0 IMAD.MOV.U32 R3, RZ, RZ, R4 ;  /* 0x000000ffff030224 */ /* 0x000fe200078e0004 */
[----:B------:R-:W-:Y:S06]  /*0290*/  @P0 BRA `(.L_x_7) ;  /* 0x0000000000200947 */ /* 0x000fec0003800000 */
[----:B------:R-:W-:Y:S01]  /*02a0*/  FADD R4, |R5|, |R5| ;  /* 0x4000000505047221 */ /* 0x000fe20000000200 */
[----:B------:R-:W-:-:S04]  /*02b0*/  FADD R3, R3, 1 ;  /* 0x3f80000003037421 */ /* 0x000fc80000000000 */
[----:B------:R-:W-:-:S13]  /*02c0*/  FSETP.GE.AND P0, PT, R8, R4, PT ;  /* 0x000000040800720b */ /* 0x000fda0003f06000 */
[----:B------:R-:W-:-:S05]  /*02d0*/  @P0 FFMA R4, |R5|, -3, R8 ;  /* 0xc040000005040823 */ /* 0x000fca0000000208 */
[----:B------:R-:W-:Y:S01]  /*02e0*/  FSETP.GE.AND P1, PT, R4, RZ, P0 ;  /* 0x000000ff0400720b */ /* 0x000fe20000726000 */
[----:B------:R-:W-:-:S12]  /*02f0*/  @P0 FADD R4, R3, 1 ;  /* 0x3f80000003040421 */ /* 0x000fd80000000000 */
[----:B------:R-:W-:-:S04]  /*0300*/  @P1 FADD R4, R4, 1 ;  /* 0x3f80000004041421 */ /* 0x000fc80000000000 */
[----:B------:R-:W-:-:S07]  /*0310*/  @P0 IMAD.MOV.U32 R3, RZ, RZ, R4 ;  /* 0x000000ffff030224 */ /* 0x000fce00078e0004 */
.L_x_7:
[----:B------:R-:W-:Y:S05]  /*0320*/  BSYNC.RECONVERGENT B1 ;  /* 0x0000000000017941 */ /* 0x000fea0003800200 */
.L_x_6:
[----:B------:R-:W-:Y:S01]  /*0330*/  FFMA R6, -|R5|, R3, R6 ;  /* 0x0000000305067223 */ /* 0x000fe20000000306 */
[----:B------:R-:W-:Y:S06]  /*0340*/  BRA `(.L_x_4) ;  /* 0x0000000000787947 */ /* 0x000fec0003800000 */
.L_x_5:
[----:B------:R-:W-:Y:S01]  /*0350*/  LOP3.LUT R7, R3, 0xff800000, RZ, 0xc0, !PT ;  /* 0xff80000003077812 */ /* 0x000fe200078ec0ff */
[----:B------:R-:W-:Y:S01]  /*0360*/  BSSY.RECONVERGENT B1, `(.L_x_8) ;  /* 0x000001a000017945 */ /* 0x000fe20003800200 */
[C---:B------:R-:W-:Y:S02]  /*0370*/  ISETP.GT.U32.AND P0, PT, R6.reuse, 0x7f7fffff, PT ;  /* 0x7f7fffff0600780c */ /* 0x040fe40003f04070 */
[C---:B------:R-:W-:Y:S02]  /*0380*/  IADD3 R4, PT, PT, R6.reuse, 0xb800000, -R7 ;  /* 0x0b80000006047810 */ /* 0x040fe40007ffe807 */
[----:B------:R-:W-:Y:S02]  /*0390*/  LOP3.LUT R6, R6, 0x7fffff, RZ, 0xc0, !PT ;  /* 0x007fffff06067812 */ /* 0x000fe400078ec0ff */
[----:B------:R-:W-:Y:S02]  /*03a0*/  LOP3.LUT P1, R4, R4, 0xff800000, RZ, 0xc0, !PT ;  /* 0xff80000004047812 */ /* 0x000fe4000782c0ff */
[----:B------:R-:W-:-:S02]  /*03b0*/  FSETP.GT.AND P2, PT, |R5|, RZ, PT ;  /* 0x000000ff0500720b */ /* 0x000fc40003f44200 */
[----:B------:R-:W-:Y:S02]  /*03c0*/  FSEL R7, R7, +QNAN , !P0 ;  /* 0x7fffffff07077808 */ /* 0x000fe40004000000 */
[----:B------:R-:W-:Y:S02]  /*03d0*/  LOP3.LUT R6, R6, 0x3f800000, RZ, 0xfc, !PT ;  /* 0x3f80000006067812 */ /* 0x000fe400078efcff */
[----:B------:R-:W-:-:S05]  /*03e0*/  FSEL R10, R7, +QNAN , P2 ;  /* 0x7fffffff070a7808 */ /* 0x000fca0001000000 */
[----:B------:R-:W-:Y:S05]  /*03f0*/  @!P1 BRA `(.L_x_9) ;  /* 0x0000000000409947 */ /* 0x000fea0003800000 */
[----:B------:R-:W-:-:S04]  /*0400*/  LOP3.LUT R3, R3, 0x7fffff, RZ, 0xc0, !PT ;  /* 0x007fffff03037812 */ /* 0x000fc800078ec0ff */
[----:B------:R-:W-:-:S04]  /*0410*/  LOP3.LUT R3, R3, 0x3f800000, RZ, 0xfc, !PT ;  /* 0x3f80000003037812 */ /* 0x000fc800078efcff */
[----:B------:R0:W1:Y:S03]  /*0420*/  MUFU.RCP R5, R3 ;  /* 0x0000000300057308 */ /* 0x0000660000001000 */
.L_x_10:
[----:B------:R-:W-:-:S05]  /*0430*/  VIMNMX.U32 R7, PT, PT, R4, 0xb800000, PT ;  /* 0x0b80000004077848 */ /* 0x000fca0003fe0000 */
[----:B------:R-:W-:Y:S02]  /*0440*/  IMAD.IADD R6, R7, 0x1, R6 ;  /* 0x0000000107067824 */ /* 0x000fe400078e0206 */
[----:B------:R-:W-:Y:S02]  /*0450*/  IMAD.IADD R4, R4, 0x1, -R7 ;  /* 0x0000000104047824 */ /* 0x000fe400078e0a07 */
[----:B-1----:R-:W-:-:S03]  /*0460*/  FMUL R8, R5, R6 ;  /* 0x0000000605087220 */ /* 0x002fc60000400000 */
[----:B------:R-:W-:Y:S01]  /*0470*/  ISETP.NE.AND P1, PT, R4, RZ, PT ;  /* 0x000000ff0400720c */ /* 0x000fe20003f25270 */
[----:B------:R-:W-:-:S04]  /*0480*/  FFMA R9, -R3, R8, R6 ;  /* 0x0000000803097223 */ /* 0x000fc80000000106 */
[----:B------:R-:W-:-:S04]  /*0490*/  FFMA R9, R5, R9, R8 ;  /* 0x0000000905097223 */ /* 0x000fc80000000008 */
[----:B------:R-:W-:-:S04]  /*04a0*/  FFMA R8, -R3, R9, R6 ;  /* 0x0000000903087223 */ /* 0x000fc80000000106 */
[----:B------:R-:W-:-:S06]  /*04b0*/  FFMA.RZ R8, R5, R8, R9 ;  /* 0x0000000805087223 */ /* 0x000fcc000000c009 */
[----:B------:R-:W1:Y:S02]  /*04c0*/  FRND.TRUNC R8, R8 ;  /* 0x0000000800087307 */ /* 0x000e64000020d000 */
[----:B-1----:R-:W-:-:S05]  /*04d0*/  FFMA R6, -R3, R8, R6 ;  /* 0x0000000803067223 */ /* 0x002fca0000000106 */
[----:B------:R-:W-:-:S13]  /*04e0*/  ISETP.NE.AND P0, PT, R6, RZ, PT ;  /* 0x000000ff0600720c */ /* 0x000fda0003f05270 */
[----:B------:R-:W-:Y:S05]  /*04f0*/  @P0 BRA P1, `(.L_x_10) ;  /* 0xfffffffc00cc0947 */ /* 0x000fea000083ffff */
.L_x_9:
[----:B------:R-:W-:Y:S05]  /*0500*/  BSYNC.RECONVERGENT B1 ;  /* 0x0000000000017941 */ /* 0x000fea0003800200 */
.L_x_8:
[----:B0-----:R-:W-:-:S04]  /*0510*/  FMUL R3, R6, 1.1920928955078125e-07 ;  /* 0x3400000006037820 */ /* 0x001fc80000400000 */
[----:B------:R-:W-:-:S07]  /*0520*/  FMUL R6, R10, R3 ;  /* 0x000000030a067220 */ /* 0x000fce0000400000 */
.L_x_4:
[----:B------:R-:W-:Y:S05]  /*0530*/  BSYNC.RECONVERGENT B0 ;  /* 0x0000000000007941 */ /* 0x000fea0003800200 */
.L_x_3:
[----:B------:R-:W0:Y:S01]  /*0540*/  LDC.64 R4, c[0x0][0x380] ;  /* 0x0000e000ff047b82 */ /* 0x000e220000000a00 */
[C---:B------:R-:W-:Y:S02]  /*0550*/  FSETP.NAN.AND P0, PT, |R6|.reuse, |R6|, PT ;  /* 0x400000060600720b */ /* 0x040fe40003f08200 */
[----:B------:R-:W-:-:S04]  /*0560*/  LOP3.LUT R3, R6, 0x80000000, R2, 0xb8, !PT ;  /* 0x8000000006037812 */ /* 0x000fc800078eb802 */
[----:B------:R-:W-:Y:S01]  /*0570*/  FSEL R7, R6, R3, P0 ;  /* 0x0000000306077208 */ /* 0x000fe20000000000 */
[----:B0-----:R-:W-:-:S05]  /*0580*/  IMAD.WIDE.U32 R2, R0, 0x4, R4 ;  /* 0x0000000400027825 */ /* 0x001fca00078e0004 */
[----:B------:R-:W-:Y:S01]  /*0590*/  STG.E desc[UR6][R2.64], R7 ;  /* 0x0000000702007986 */ /* 0x000fe2000c101906 */
[----:B------:R-:W-:Y:S05]  /*05a0*/  EXIT ;  /* 0x000000000000794d */ /* 0x000fea0003800000 */
.L_x_11:
        /* <DEDUP_REMOVED lines=13> */
.L_x_15:


//--------------------- .nv.shared.reserved.0     --------------------------
	.section	.nv.shared.reserved.0,"aw",@nobits
	.weak		__nv_reservedSMEM_offset_0_alias
	.size		__nv_reservedSMEM_offset_0_alias, 0, 64
	.other		__nv_reservedSMEM_offset_0_alias,@"STO_CUDA_RESERVED_SHARED STV_DEFAULT"
__nv_reservedSMEM_offset_0_alias:
	.zero		0
	.zero		64


//--------------------- .nv.constant0.default_function_kernel_3 --------------------------
	.section	.nv.constant0.default_function_kernel_3,"a",@progbits
	.sectionflags	@""
	.align	4
.nv.constant0.default_function_kernel_3:
	.zero		912


//--------------------- .nv.constant0.default_function_kernel --------------------------
	.section	.nv.constant0.default_function_kernel,"a",@progbits
	.sectionflags	@""
	.align	4
.nv.constant0.default_function_kernel:
	.zero		912


//--------------------- .nv.constant0.default_function_kernel_2 --------------------------
	.section	.nv.constant0.default_function_kernel_2,"a",@progbits
	.sectionflags	@""
	.align	4
.nv.constant0.default_function_kernel_2:
	.zero		912


//--------------------- .nv.constant0.default_function_kernel_1 --------------------------
	.section	.nv.constant0.default_function_kernel_1,"a",@progbits
	.sectionflags	@""
	.align	4
.nv.constant0.default_function_kernel_1:
	.zero		912


//--------------------- SYMBOLS --------------------------

	.type		.nv.reservedSmem.offset0,@object
	.size		.nv.reservedSmem.offset0,0x4
